//
// Generated by NVIDIA NVVM Compiler
//
// Compiler Build ID: CL-36424714
// Cuda compilation tools, release 13.0, V13.0.88
// Based on NVVM 20.0.0
//

.version 9.0
.target sm_100
.address_size 64

	// .globl	_Z10printTablePi
.extern .func  (.param .b32 func_retval0) vprintf
(
	.param .b64 vprintf_param_0,
	.param .b64 vprintf_param_1
)
;
.global .align 1 .b8 $str[14] = {37, 100, 32, 120, 32, 37, 100, 32, 61, 32, 37, 100, 10};

.visible .entry _Z10printTablePi(
	.param .u64 .ptr .align 1 _Z10printTablePi_param_0
)
{
	.local .align 8 .b8 	__local_depot0[16];
	.reg .b64 	%SP;
	.reg .b64 	%SPL;
	.reg .pred 	%p<2>;
	.reg .b32 	%r<40>;
	.reg .b64 	%rd<5>;

	mov.u64 	%SPL, __local_depot0;
	cvta.local.u64 	%SP, %SPL;
	mov.u32 	%r2, %ctaid.x;
	mov.u32 	%r3, %ntid.x;
	mov.u32 	%r4, %tid.x;
	mad.lo.s32 	%r1, %r2, %r3, %r4;
	setp.gt.s32 	%p1, %r1, 9;
	@%p1 bra 	$L__BB0_2;
	add.u64 	%rd1, %SP, 0;
	add.u64 	%rd2, %SPL, 0;
	mov.b32 	%r5, 1;
	st.local.v2.u32 	[%rd2], {%r1, %r5};
	st.local.u32 	[%rd2+8], %r1;
	mov.u64 	%rd3, $str;
	cvta.global.u64 	%rd4, %rd3;
	{ // callseq 0, 0
	.param .b64 param0;
	st.param.b64 	[param0], %rd4;
	.param .b64 param1;
	st.param.b64 	[param1], %rd1;
	.param .b32 retval0;
	call.uni (retval0), 
	vprintf, 
	(
	param0, 
	param1
	);
	ld.param.b32 	%r6, [retval0];
	} // callseq 0
	shl.b32 	%r8, %r1, 1;
	mov.b32 	%r9, 2;
	st.local.v2.u32 	[%rd2], {%r1, %r9};
	st.local.u32 	[%rd2+8], %r8;
	{ // callseq 1, 0
	.param .b64 param0;
	st.param.b64 	[param0], %rd4;
	.param .b64 param1;
	st.param.b64 	[param1], %rd1;
	.param .b32 retval0;
	call.uni (retval0), 
	vprintf, 
	(
	param0, 
	param1
	);
	ld.param.b32 	%r10, [retval0];
	} // callseq 1
	mul.lo.s32 	%r12, %r1, 3;
	mov.b32 	%r13, 3;
	st.local.v2.u32 	[%rd2], {%r1, %r13};
	st.local.u32 	[%rd2+8], %r12;
	{ // callseq 2, 0
	.param .b64 param0;
	st.param.b64 	[param0], %rd4;
	.param .b64 param1;
	st.param.b64 	[param1], %rd1;
	.param .b32 retval0;
	call.uni (retval0), 
	vprintf, 
	(
	param0, 
	param1
	);
	ld.param.b32 	%r14, [retval0];
	} // callseq 2
	shl.b32 	%r16, %r1, 2;
	mov.b32 	%r17, 4;
	st.local.v2.u32 	[%rd2], {%r1, %r17};
	st.local.u32 	[%rd2+8], %r16;
	{ // callseq 3, 0
	.param .b64 param0;
	st.param.b64 	[param0], %rd4;
	.param .b64 param1;
	st.param.b64 	[param1], %rd1;
	.param .b32 retval0;
	call.uni (retval0), 
	vprintf, 
	(
	param0, 
	param1
	);
	ld.param.b32 	%r18, [retval0];
	} // callseq 3
	mul.lo.s32 	%r20, %r1, 5;
	mov.b32 	%r21, 5;
	st.local.v2.u32 	[%rd2], {%r1, %r21};
	st.local.u32 	[%rd2+8], %r20;
	{ // callseq 4, 0
	.param .b64 param0;
	st.param.b64 	[param0], %rd4;
	.param .b64 param1;
	st.param.b64 	[param1], %rd1;
	.param .b32 retval0;
	call.uni (retval0), 
	vprintf, 
	(
	param0, 
	param1
	);
	ld.param.b32 	%r22, [retval0];
	} // callseq 4
	mul.lo.s32 	%r24, %r1, 6;
	mov.b32 	%r25, 6;
	st.local.v2.u32 	[%rd2], {%r1, %r25};
	st.local.u32 	[%rd2+8], %r24;
	{ // callseq 5, 0
	.param .b64 param0;
	st.param.b64 	[param0], %rd4;
	.param .b64 param1;
	st.param.b64 	[param1], %rd1;
	.param .b32 retval0;
	call.uni (retval0), 
	vprintf, 
	(
	param0, 
	param1
	);
	ld.param.b32 	%r26, [retval0];
	} // callseq 5
	mul.lo.s32 	%r28, %r1, 7;
	mov.b32 	%r29, 7;
	st.local.v2.u32 	[%rd2], {%r1, %r29};
	st.local.u32 	[%rd2+8], %r28;
	{ // callseq 6, 0
	.param .b64 param0;
	st.param.b64 	[param0], %rd4;
	.param .b64 param1;
	st.param.b64 	[param1], %rd1;
	.param .b32 retval0;
	call.uni (retval0), 
	vprintf, 
	(
	param0, 
	param1
	);
	ld.param.b32 	%r30, [retval0];
	} // callseq 6
	shl.b32 	%r32, %r1, 3;
	mov.b32 	%r33, 8;
	st.local.v2.u32 	[%rd2], {%r1, %r33};
	st.local.u32 	[%rd2+8], %r32;
	{ // callseq 7, 0
	.param .b64 param0;
	st.param.b64 	[param0], %rd4;
	.param .b64 param1;
	st.param.b64 	[param1], %rd1;
	.param .b32 retval0;
	call.uni (retval0), 
	vprintf, 
	(
	param0, 
	param1
	);
	ld.param.b32 	%r34, [retval0];
	} // callseq 7
	mul.lo.s32 	%r36, %r1, 9;
	mov.b32 	%r37, 9;
	st.local.v2.u32 	[%rd2], {%r1, %r37};
	st.local.u32 	[%rd2+8], %r36;
	{ // callseq 8, 0
	.param .b64 param0;
	st.param.b64 	[param0], %rd4;
	.param .b64 param1;
	st.param.b64 	[param1], %rd1;
	.param .b32 retval0;
	call.uni (retval0), 
	vprintf, 
	(
	param0, 
	param1
	);
	ld.param.b32 	%r38, [retval0];
	} // callseq 8
$L__BB0_2:
	ret;

}


// ===== COMPILED SASS (sm_100) =====

	.target	sm_100

	.elftype	@"ET_EXEC"


//--------------------- .note.nv.tkinfo           --------------------------
	.section	.note.nv.tkinfo,"",@"SHT_NOTE"
	.sectionflags	@"SHF_NOTE_NV_TKINFO"
	.tkinfo
        /*0018*/ 	.word	0x00000002
        /*0030*/ 	.string	""
        /*0030*/ 	.string	"ptxas"
        /*0030*/ 	.string	"Cuda compilation tools, release 13.0, V13.0.88"
        /*0030*/ 	.string	"Build cuda_13.0.r13.0/compiler.36424714_0"
        /*0030*/ 	.string	"-arch sm_100 -m 64 "



//--------------------- .note.nv.cuinfo           --------------------------
	.section	.note.nv.cuinfo,"",@"SHT_NOTE"
	.sectionflags	@"SHF_NOTE_NV_CUINFO"
        /*0018*/ 	.short	0x0002
        /*001a*/ 	.short	0x0064
        /*001c*/ 	.short	0x0082
	.zero		2


//--------------------- .nv.info                  --------------------------
	.section	.nv.info,"",@"SHT_CUDA_INFO"
	.align	4


	//----- nvinfo : EIATTR_REGCOUNT
	.align		4
        /*0000*/ 	.byte	0x04, 0x2f
        /*0002*/ 	.short	(.L_2 - .L_1)
	.align		4
.L_1:
        /*0004*/ 	.word	index@(_Z10printTablePi)
        /*0008*/ 	.word	0x00000018


	//----- nvinfo : EIATTR_FRAME_SIZE
	.align		4
.L_2:
        /*000c*/ 	.byte	0x04, 0x11
        /*000e*/ 	.short	(.L_4 - .L_3)
	.align		4
.L_3:
        /*0010*/ 	.word	index@(_Z10printTablePi)
        /*0014*/ 	.word	0x00000010


	//----- nvinfo : EIATTR_MIN_STACK_SIZE
	.align		4
.L_4:
        /*0018*/ 	.byte	0x04, 0x12
        /*001a*/ 	.short	(.L_6 - .L_5)
	.align		4
.L_5:
        /*001c*/ 	.word	index@(_Z10printTablePi)
        /*0020*/ 	.word	0x00000010
.L_6:


//--------------------- .nv.compat                --------------------------
	.section	.nv.compat,"",@"SHT_CUDA_COMPAT_INFO"
	.align	4
        /*0000*/ 	.byte	0x02, 0x09, 0x00, 0x00, 0x02, 0x02, 0x01, 0x00, 0x02, 0x05, 0x05, 0x00, 0x03, 0x07, 0x01, 0x01
        /*0010*/ 	.byte	0x02, 0x03, 0x00, 0x00, 0x02, 0x06, 0x01, 0x00, 0x04, 0x0b, 0x08, 0x00, 0x09, 0x00, 0x00, 0x00
        /*0020*/ 	.byte	0x00, 0x00, 0x00, 0x00


//--------------------- .nv.info._Z10printTablePi --------------------------
	.section	.nv.info._Z10printTablePi,"",@"SHT_CUDA_INFO"
	.sectionflags	@""
	.align	4


	//----- nvinfo : EIATTR_CUDA_API_VERSION
	.align		4
        /*0000*/ 	.byte	0x04, 0x37
        /*0002*/ 	.short	(.L_8 - .L_7)
.L_7:
        /*0004*/ 	.word	0x00000082


	//----- nvinfo : EIATTR_KPARAM_INFO
	.align		4
.L_8:
        /*0008*/ 	.byte	0x04, 0x17
        /*000a*/ 	.short	(.L_10 - .L_9)
.L_9:
        /*000c*/ 	.word	0x00000000
        /*0010*/ 	.short	0x0000
        /*0012*/ 	.short	0x0000
        /*0014*/ 	.byte	0x00, 0xf5, 0x21, 0x00


	//----- nvinfo : EIATTR_SPARSE_MMA_MASK
	.align		4
.L_10:
        /*0018*/ 	.byte	0x03, 0x50
        /*001a*/ 	.short	0x0000


	//----- nvinfo : EIATTR_MAXREG_COUNT
	.align		4
        /*001c*/ 	.byte	0x03, 0x1b
        /*001e*/ 	.short	0x00ff


	//----- nvinfo : EIATTR_EXTERNS
	.align		4
        /*0020*/ 	.byte	0x04, 0x0f
        /*0022*/ 	.short	(.L_12 - .L_11)


	//   ....[0]....
	.align		4
.L_11:
        /*0024*/ 	.word	index@(vprintf)


	//----- nvinfo : EIATTR_MERCURY_ISA_VERSION
	.align		4
.L_12:
        /*0028*/ 	.byte	0x03, 0x5f
        /*002a*/ 	.short	0x0101


	//----- nvinfo : EIATTR_VRC_CTA_INIT_COUNT
	.align		4
        /*002c*/ 	.byte	0x02, 0x4a
	.zero		1
	.zero		1


	//----- nvinfo : EIATTR_SYSCALL_OFFSETS
	.align		4
        /*0030*/ 	.byte	0x04, 0x46
        /*0032*/ 	.short	(.L_14 - .L_13)


	//   ....[0]....
.L_13:
        /*0034*/ 	.word	0x00000170


	//   ....[1]....
        /*0038*/ 	.word	0x00000230


	//   ....[2]....
        /*003c*/ 	.word	0x000002f0


	//   ....[3]....
        /*0040*/ 	.word	0x000003b0


	//   ....[4]....
        /*0044*/ 	.word	0x00000470


	//   ....[5]....
        /*0048*/ 	.word	0x00000530


	//   ....[6]....
        /*004c*/ 	.word	0x000005f0


	//   ....[7]....
        /*0050*/ 	.word	0x000006b0


	//   ....[8]....
        /*0054*/ 	.word	0x00000770


	//----- nvinfo : EIATTR_EXIT_INSTR_OFFSETS
	.align		4
.L_14:
        /*0058*/ 	.byte	0x04, 0x1c
        /*005a*/ 	.short	(.L_16 - .L_15)


	//   ....[0]....
.L_15:
        /*005c*/ 	.word	0x000000b0


	//   ....[1]....
        /*0060*/ 	.word	0x00000780


	//----- nvinfo : EIATTR_CRS_STACK_SIZE
	.align		4
.L_16:
        /*0064*/ 	.byte	0x04, 0x1e
        /*0066*/ 	.short	(.L_18 - .L_17)
.L_17:
        /*0068*/ 	.word	0x00000000


	//----- nvinfo : EIATTR_CBANK_PARAM_SIZE
	.align		4
.L_18:
        /*006c*/ 	.byte	0x03, 0x19
        /*006e*/ 	.short	0x0008


	//----- nvinfo : EIATTR_PARAM_CBANK
	.align		4
        /*0070*/ 	.byte	0x04, 0x0a
        /*0072*/ 	.short	(.L_20 - .L_19)
	.align		4
.L_19:
        /*0074*/ 	.word	index@(.nv.constant0._Z10printTablePi)
        /*0078*/ 	.short	0x0380
        /*007a*/ 	.short	0x0008


	//----- nvinfo : EIATTR_SW_WAR
	.align		4
.L_20:
        /*007c*/ 	.byte	0x04, 0x36
        /*007e*/ 	.short	(.L_22 - .L_21)
.L_21:
        /*0080*/ 	.word	0x00000008
.L_22:


//--------------------- .nv.callgraph             --------------------------
	.section	.nv.callgraph,"",@"SHT_CUDA_CALLGRAPH"
	.align	4
	.sectionentsize	8
	.align		4
        /*0000*/ 	.word	0x00000000
	.align		4
        /*0004*/ 	.word	0xffffffff
	.align		4
        /*0008*/ 	.word	index@(_Z10printTablePi)
	.align		4
        /*000c*/ 	.word	index@(vprintf)
	.align		4
        /*0010*/ 	.word	0x00000000
	.align		4
        /*0014*/ 	.word	0xfffffffe
	.align		4
        /*0018*/ 	.word	0x00000000
	.align		4
        /*001c*/ 	.word	0xfffffffd
	.align		4
        /*0020*/ 	.word	0x00000000
	.align		4
        /*0024*/ 	.word	0xfffffffc


//--------------------- .nv.constant4             --------------------------
	.section	.nv.constant4,"a",@progbits
	.align	8
	.align		8
.nv.constant4:
        /*0000*/ 	.dword	vprintf
	.align		8
        /*0008*/ 	.dword	$str


//--------------------- .text._Z10printTablePi    --------------------------
	.section	.text._Z10printTablePi,"ax",@progbits
	.align	128
        .global         _Z10printTablePi
        .type           _Z10printTablePi,@function
        .size           _Z10printTablePi,(.L_x_10 - _Z10printTablePi)
        .other          _Z10printTablePi,@"STO_CUDA_ENTRY STV_DEFAULT"
_Z10printTablePi:
.text._Z10printTablePi:
[----:B------:R-:W0:Y:S01]  /*0000*/  LDC R1, c[0x0][0x37c] ;  /* 0x0000df00ff017b82 */ /* 0x000e220000000800 */
[----:B------:R-:W1:Y:S01]  /*0010*/  S2R R3, SR_TID.X ;  /* 0x0000000000037919 */ /* 0x000e620000002100 */
[----:B------:R-:W2:Y:S06]  /*0020*/  LDCU UR5, c[0x0][0x2fc] ;  /* 0x00005f80ff0577ac */ /* 0x000eac0008000800 */
[----:B------:R-:W1:Y:S01]  /*0030*/  S2UR UR6, SR_CTAID.X ;  /* 0x00000000000679c3 */ /* 0x000e620000002500 */
[----:B0-----:R-:W-:Y:S01]  /*0040*/  VIADD R1, R1, 0xfffffff0 ;  /* 0xfffffff001017836 */ /* 0x001fe20000000000 */
[----:B------:R-:W0:Y:S06]  /*0050*/  LDCU UR4, c[0x0][0x2f8] ;  /* 0x00005f00ff0477ac */ /* 0x000e2c0008000800 */
[----:B------:R-:W1:Y:S01]  /*0060*/  LDC R2, c[0x0][0x360] ;  /* 0x0000d800ff027b82 */ /* 0x000e620000000800 */
[----:B0-----:R-:W-:-:S05]  /*0070*/  IADD3 R16, P1, PT, R1, UR4, RZ ;  /* 0x0000000401107c10 */ /* 0x001fca000ff3e0ff */
[----:B--2---:R-:W-:Y:S02]  /*0080*/  IMAD.X R17, RZ, RZ, UR5, P1 ;  /* 0x00000005ff117e24 */ /* 0x004fe400088e06ff */
[----:B-1----:R-:W-:-:S05]  /*0090*/  IMAD R2, R2, UR6, R3 ;  /* 0x0000000602027c24 */ /* 0x002fca000f8e0203 */
[----:B------:R-:W-:-:S13]  /*00a0*/  ISETP.GT.AND P0, PT, R2, 0x9, PT ;  /* 0x000000090200780c */ /* 0x000fda0003f04270 */
[----:B------:R-:W-:Y:S05]  /*00b0*/  @P0 EXIT ;  /* 0x000000000000094d */ /* 0x000fea0003800000 */
[----:B------:R-:W-:Y:S01]  /*00c0*/  HFMA2 R3, -RZ, RZ, 0, 5.9604644775390625e-08 ;  /* 0x00000001ff037431 */ /* 0x000fe200000001ff */
[----:B------:R-:W-:Y:S01]  /*00d0*/  MOV R18, 0x0 ;  /* 0x0000000000127802 */ /* 0x000fe20000000f00 */
[----:B------:R0:W-:Y:S01]  /*00e0*/  STL [R1+0x8], R2 ;  /* 0x0000080201007387 */ /* 0x0001e20000100800 */
[----:B------:R-:W1:Y:S01]  /*00f0*/  LDCU.64 UR4, c[0x4][0x8] ;  /* 0x01000100ff0477ac */ /* 0x000e620008000a00 */
[----:B------:R-:W-:Y:S01]  /*0100*/  MOV R6, R16 ;  /* 0x0000001000067202 */ /* 0x000fe20000000f00 */
[----:B------:R0:W2:Y:S01]  /*0110*/  LDC.64 R8, c[0x4][R18] ;  /* 0x0100000012087b82 */ /* 0x0000a20000000a00 */
[----:B------:R-:W-:Y:S01]  /*0120*/  IMAD.MOV.U32 R7, RZ, RZ, R17 ;  /* 0x000000ffff077224 */ /* 0x000fe200078e0011 */
[----:B------:R0:W-:Y:S01]  /*0130*/  STL.64 [R1], R2 ;  /* 0x0000000201007387 */ /* 0x0001e20000100a00 */
[----:B-1----:R-:W-:Y:S02]  /*0140*/  IMAD.U32 R4, RZ, RZ, UR4 ;  /* 0x00000004ff047e24 */ /* 0x002fe4000f8e00ff */
[----:B0-----:R-:W-:-:S07]  /*0150*/  IMAD.U32 R5, RZ, RZ, UR5 ;  /* 0x00000005ff057e24 */ /* 0x001fce000f8e00ff */
[----:B------:R-:W-:-:S07]  /*0160*/  LEPC R20, `(.L_x_0) ;  /* 0x000000001014794e */ /* 0x000fce0000000000 */
[----:B--2---:R-:W-:Y:S05]  /*0170*/  CALL.ABS.NOINC R8 ;  /* 0x0000000008007343 */ /* 0x004fea0003c00000 */
.L_x_0:
[----:B------:R-:W-:Y:S01]  /*0180*/  IMAD.MOV.U32 R3, RZ, RZ, 0x2 ;  /* 0x00000002ff037424 */ /* 0x000fe200078e00ff */
[----:B------:R-:W-:Y:S01]  /*0190*/  SHF.L.U32 R0, R2, 0x1, RZ ;  /* 0x0000000102007819 */ /* 0x000fe200000006ff */
[----:B------:R0:W1:Y:S01]  /*01a0*/  LDC.64 R8, c[0x4][R18] ;  /* 0x0100000012087b82 */ /* 0x0000620000000a00 */
[----:B------:R-:W2:Y:S01]  /*01b0*/  LDCU.64 UR4, c[0x4][0x8] ;  /* 0x01000100ff0477ac */ /* 0x000ea20008000a00 */
[----:B------:R-:W-:Y:S01]  /*01c0*/  MOV R6, R16 ;  /* 0x0000001000067202 */ /* 0x000fe20000000f00 */
[----:B------:R0:W-:Y:S01]  /*01d0*/  STL.64 [R1], R2 ;  /* 0x0000000201007387 */ /* 0x0001e20000100a00 */
[----:B------:R-:W-:-:S03]  /*01e0*/  IMAD.MOV.U32 R7, RZ, RZ, R17 ;  /* 0x000000ffff077224 */ /* 0x000fc600078e0011 */
[----:B------:R0:W-:Y:S01]  /*01f0*/  STL [R1+0x8], R0 ;  /* 0x0000080001007387 */ /* 0x0001e20000100800 */
[----:B--2---:R-:W-:Y:S02]  /*0200*/  IMAD.U32 R4, RZ, RZ, UR4 ;  /* 0x00000004ff047e24 */ /* 0x004fe4000f8e00ff */
[----:B0-----:R-:W-:-:S07]  /*0210*/  IMAD.U32 R5, RZ, RZ, UR5 ;  /* 0x00000005ff057e24 */ /* 0x001fce000f8e00ff */
[----:B------:R-:W-:-:S07]  /*0220*/  LEPC R20, `(.L_x_1) ;  /* 0x000000001014794e */ /* 0x000fce0000000000 */
[----:B-1----:R-:W-:Y:S05]  /*0230*/  CALL.ABS.NOINC R8 ;  /* 0x0000000008007343 */ /* 0x002fea0003c00000 */
.L_x_1:
[----:B------:R-:W-:Y:S02]  /*0240*/  HFMA2 R3, -RZ, RZ, 0, 1.78813934326171875e-07 ;  /* 0x00000003ff037431 */ /* 0x000fe400000001ff */
[----:B------:R-:W-:Y:S01]  /*0250*/  IMAD R0, R2, 0x3, RZ ;  /* 0x0000000302007824 */ /* 0x000fe200078e02ff */
[----:B------:R0:W1:Y:S01]  /*0260*/  LDC.64 R8, c[0x4][R18] ;  /* 0x0100000012087b82 */ /* 0x0000620000000a00 */
[----:B------:R-:W2:Y:S01]  /*0270*/  LDCU.64 UR4, c[0x4][0x8] ;  /* 0x01000100ff0477ac */ /* 0x000ea20008000a00 */
[----:B------:R-:W-:Y:S01]  /*0280*/  IMAD.MOV.U32 R6, RZ, RZ, R16 ;  /* 0x000000ffff067224 */ /* 0x000fe200078e0010 */
[----:B------:R-:W-:Y:S01]  /*0290*/  MOV R7, R17 ;  /* 0x0000001100077202 */ /* 0x000fe20000000f00 */
[----:B------:R0:W-:Y:S04]  /*02a0*/  STL [R1+0x8], R0 ;  /* 0x0000080001007387 */ /* 0x0001e80000100800 */
[----:B------:R0:W-:Y:S01]  /*02b0*/  STL.64 [R1], R2 ;  /* 0x0000000201007387 */ /* 0x0001e20000100a00 */
[----:B--2---:R-:W-:Y:S01]  /*02c0*/  IMAD.U32 R4, RZ, RZ, UR4 ;  /* 0x00000004ff047e24 */ /* 0x004fe2000f8e00ff */
[----:B0-----:R-:W-:-:S07]  /*02d0*/  MOV R5, UR5 ;  /* 0x0000000500057c02 */ /* 0x001fce0008000f00 */
[----:B------:R-:W-:-:S07]  /*02e0*/  LEPC R20, `(.L_x_2) ;  /* 0x000000001014794e */ /* 0x000fce0000000000 */
[----:B-1----:R-:W-:Y:S05]  /*02f0*/  CALL.ABS.NOINC R8 ;  /* 0x0000000008007343 */ /* 0x002fea0003c00000 */
.L_x_2:
[----:B------:R-:W-:Y:S01]  /*0300*/  IMAD.MOV.U32 R3, RZ, RZ, 0x4 ;  /* 0x00000004ff037424 */ /* 0x000fe200078e00ff */
[----:B------:R-:W-:Y:S01]  /*0310*/  SHF.L.U32 R0, R2, 0x2, RZ ;  /* 0x0000000202007819 */ /* 0x000fe200000006ff */
[----:B------:R0:W1:Y:S01]  /*0320*/  LDC.64 R8, c[0x4][R18] ;  /* 0x0100000012087b82 */ /* 0x0000620000000a00 */
[----:B------:R-:W2:Y:S01]  /*0330*/  LDCU.64 UR4, c[0x4][0x8] ;  /* 0x01000100ff0477ac */ /* 0x000ea20008000a00 */
[----:B------:R-:W-:Y:S01]  /*0340*/  IMAD.MOV.U32 R6, RZ, RZ, R16 ;  /* 0x000000ffff067224 */ /* 0x000fe200078e0010 */
[----:B------:R0:W-:Y:S01]  /*0350*/  STL.64 [R1], R2 ;  /* 0x0000000201007387 */ /* 0x0001e20000100a00 */
[----:B------:R-:W-:-:S03]  /*0360*/  MOV R7, R17 ;  /* 0x0000001100077202 */ /* 0x000fc60000000f00 */
[----:B------:R0:W-:Y:S01]  /*0370*/  STL [R1+0x8], R0 ;  /* 0x0000080001007387 */ /* 0x0001e20000100800 */
[----:B--2---:R-:W-:Y:S01]  /*0380*/  IMAD.U32 R4, RZ, RZ, UR4 ;  /* 0x00000004ff047e24 */ /* 0x004fe2000f8e00ff */
[----:B0-----:R-:W-:-:S07]  /*0390*/  MOV R5, UR5 ;  /* 0x0000000500057c02 */ /* 0x001fce0008000f00 */
[----:B------:R-:W-:-:S07]  /*03a0*/  LEPC R20, `(.L_x_3) ;  /* 0x000000001014794e */ /* 0x000fce0000000000 */
[----:B-1----:R-:W-:Y:S05]  /*03b0*/  CALL.ABS.NOINC R8 ;  /* 0x0000000008007343 */ /* 0x002fea0003c00000 */
.L_x_3:
[----:B------:R-:W-:Y:S01]  /*03c0*/  IMAD.MOV.U32 R3, RZ, RZ, 0x5 ;  /* 0x00000005ff037424 */ /* 0x000fe200078e00ff */
[----:B------:R0:W1:Y:S01]  /*03d0*/  LDC.64 R8, c[0x4][R18] ;  /* 0x0100000012087b82 */ /* 0x0000620000000a00 */
[----:B------:R-:W-:Y:S01]  /*03e0*/  IMAD R0, R2, 0x5, RZ ;  /* 0x0000000502007824 */ /* 0x000fe200078e02ff */
[----:B------:R-:W2:Y:S01]  /*03f0*/  LDCU.64 UR4, c[0x4][0x8] ;  /* 0x01000100ff0477ac */ /* 0x000ea20008000a00 */
[----:B------:R-:W-:Y:S01]  /*0400*/  MOV R6, R16 ;  /* 0x0000001000067202 */ /* 0x000fe20000000f00 */
[----:B------:R0:W-:Y:S01]  /*0410*/  STL.64 [R1], R2 ;  /* 0x0000000201007387 */ /* 0x0001e20000100a00 */
[----:B------:R-:W-:-:S03]  /*0420*/  IMAD.MOV.U32 R7, RZ, RZ, R17 ;  /* 0x000000ffff077224 */ /* 0x000fc600078e0011 */
[----:B------:R0:W-:Y:S01]  /*0430*/  STL [R1+0x8], R0 ;  /* 0x0000080001007387 */ /* 0x0001e20000100800 */
[----:B--2---:R-:W-:Y:S01]  /*0440*/  MOV R4, UR4 ;  /* 0x0000000400047c02 */ /* 0x004fe20008000f00 */
[----:B0-----:R-:W-:-:S07]  /*0450*/  IMAD.U32 R5, RZ, RZ, UR5 ;  /* 0x00000005ff057e24 */ /* 0x001fce000f8e00ff */
[----:B------:R-:W-:-:S07]  /*0460*/  LEPC R20, `(.L_x_4) ;  /* 0x000000001014794e */ /* 0x000fce0000000000 */
[----:B-1----:R-:W-:Y:S05]  /*0470*/  CALL.ABS.NOINC R8 ;  /* 0x0000000008007343 */ /* 0x002fea0003c00000 */
.L_x_4:
[----:B------:R-:W-:Y:S02]  /*0480*/  HFMA2 R3, -RZ, RZ, 0, 3.5762786865234375e-07 ;  /* 0x00000006ff037431 */ /* 0x000fe400000001ff */
        /* <DEDUP_REMOVED lines=11> */
.L_x_5:
        /* <DEDUP_REMOVED lines=12> */
.L_x_6:
[----:B------:R-:W-:Y:S02]  /*0600*/  HFMA2 R3, -RZ, RZ, 0, 4.76837158203125e-07 ;  /* 0x00000008ff037431 */ /* 0x000fe400000001ff */
[----:B------:R-:W-:Y:S01]  /*0610*/  IMAD.SHL.U32 R0, R2, 0x8, RZ ;  /* 0x0000000802007824 */ /* 0x000fe200078e00ff */
[----:B------:R0:W1:Y:S01]  /*0620*/  LDC.64 R8, c[0x4][R18] ;  /* 0x0100000012087b82 */ /* 0x0000620000000a00 */
[----:B------:R-:W2:Y:S01]  /*0630*/  LDCU.64 UR4, c[0x4][0x8] ;  /* 0x01000100ff0477ac */ /* 0x000ea20008000a00 */
[----:B------:R-:W-:Y:S01]  /*0640*/  MOV R6, R16 ;  /* 0x0000001000067202 */ /* 0x000fe20000000f00 */
[----:B------:R-:W-:Y:S01]  /*0650*/  IMAD.MOV.U32 R7, RZ, RZ, R17 ;  /* 0x000000ffff077224 */ /* 0x000fe200078e0011 */
[----:B------:R0:W-:Y:S04]  /*0660*/  STL [R1+0x8], R0 ;  /* 0x0000080001007387 */ /* 0x0001e80000100800 */
[----:B------:R0:W-:Y:S01]  /*0670*/  STL.64 [R1], R2 ;  /* 0x0000000201007387 */ /* 0x0001e20000100a00 */
[----:B--2---:R-:W-:Y:S01]  /*0680*/  MOV R4, UR4 ;  /* 0x0000000400047c02 */ /* 0x004fe20008000f00 */
[----:B0-----:R-:W-:-:S07]  /*0690*/  IMAD.U32 R5, RZ, RZ, UR5 ;  /* 0x00000005ff057e24 */ /* 0x001fce000f8e00ff */
[----:B------:R-:W-:-:S07]  /*06a0*/  LEPC R20, `(.L_x_7) ;  /* 0x000000001014794e */ /* 0x000fce0000000000 */
[----:B-1----:R-:W-:Y:S05]  /*06b0*/  CALL.ABS.NOINC R8 ;  /* 0x0000000008007343 */ /* 0x002fea0003c00000 */
.L_x_7:
[----:B------:R-:W-:Y:S02]  /*06c0*/  HFMA2 R3, -RZ, RZ, 0, 5.36441802978515625e-07 ;  /* 0x00000009ff037431 */ /* 0x000fe400000001ff */
[----:B------:R-:W-:Y:S01]  /*06d0*/  IMAD R0, R2, 0x9, RZ ;  /* 0x0000000902007824 */ /* 0x000fe200078e02ff */
[----:B------:R-:W0:Y:S01]  /*06e0*/  LDC.64 R18, c[0x4][R18] ;  /* 0x0100000012127b82 */ /* 0x000e220000000a00 */
[----:B------:R-:W1:Y:S01]  /*06f0*/  LDCU.64 UR4, c[0x4][0x8] ;  /* 0x01000100ff0477ac */ /* 0x000e620008000a00 */
[----:B------:R-:W-:Y:S01]  /*0700*/  IMAD.MOV.U32 R6, RZ, RZ, R16 ;  /* 0x000000ffff067224 */ /* 0x000fe200078e0010 */
[----:B------:R-:W-:Y:S01]  /*0710*/  MOV R7, R17 ;  /* 0x0000001100077202 */ /* 0x000fe20000000f00 */
[----:B------:R2:W-:Y:S04]  /*0720*/  STL [R1+0x8], R0 ;  /* 0x0000080001007387 */ /* 0x0005e80000100800 */
[----:B------:R2:W-:Y:S01]  /*0730*/  STL.64 [R1], R2 ;  /* 0x0000000201007387 */ /* 0x0005e20000100a00 */
[----:B-1----:R-:W-:Y:S01]  /*0740*/  IMAD.U32 R4, RZ, RZ, UR4 ;  /* 0x00000004ff047e24 */ /* 0x002fe2000f8e00ff */
[----:B--2---:R-:W-:-:S07]  /*0750*/  MOV R5, UR5 ;  /* 0x0000000500057c02 */ /* 0x004fce0008000f00 */
[----:B------:R-:W-:-:S07]  /*0760*/  LEPC R20, `(.L_x_8) ;  /* 0x000000001014794e */ /* 0x000fce0000000000 */
[----:B0-----:R-:W-:Y:S05]  /*0770*/  CALL.ABS.NOINC R18 ;  /* 0x0000000012007343 */ /* 0x001fea0003c00000 */
.L_x_8:
[----:B------:R-:W-:Y:S05]  /*0780*/  EXIT ;  /* 0x000000000000794d */ /* 0x000fea0003800000 */
.L_x_9:
[----:B------:R-:W-:-:S00]  /*0790*/  BRA `(.L_x_9) ;  /* 0xfffffffc00fc7947 */ /* 0x000fc0000383ffff */
[----:B------:R-:W-:-:S00]  /*07a0*/  NOP ;  /* 0x0000000000007918 */ /* 0x000fc00000000000 */
        /* <DEDUP_REMOVED lines=13> */
.L_x_10:


//--------------------- .nv.global.init           --------------------------
	.section	.nv.global.init,"aw",@progbits
.nv.global.init:
	.type		$str,@object
	.size		$str,(.L_0 - $str)
$str:
        /*0000*/ 	.byte	0x25, 0x64, 0x20, 0x78, 0x20, 0x25, 0x64, 0x20, 0x3d, 0x20, 0x25, 0x64, 0x0a, 0x00
.L_0:


//--------------------- .nv.shared.reserved.0     --------------------------
	.section	.nv.shared.reserved.0,"aw",@nobits
	.weak		__nv_reservedSMEM_offset_0_alias
	.size		__nv_reservedSMEM_offset_0_alias, 0, 64
	.other		__nv_reservedSMEM_offset_0_alias,@"STO_CUDA_RESERVED_SHARED STV_DEFAULT"
__nv_reservedSMEM_offset_0_alias:
	.zero		0
	.zero		64


//--------------------- .nv.constant0._Z10printTablePi --------------------------
	.section	.nv.constant0._Z10printTablePi,"a",@progbits
	.sectionflags	@""
	.align	4
.nv.constant0._Z10printTablePi:
	.zero		904


//--------------------- SYMBOLS --------------------------

	.type		.nv.reservedSmem.offset0,@object
	.size		.nv.reservedSmem.offset0,0x4
	.type		vprintf,@function
